//
// Generated by NVIDIA NVVM Compiler
//
// Compiler Build ID: CL-36424714
// Cuda compilation tools, release 13.0, V13.0.88
// Based on NVVM 20.0.0
//

.version 9.0
.target sm_100
.address_size 64

	// .globl	_Z18init_primes_kernelPij

.visible .entry _Z18init_primes_kernelPij(
	.param .u64 .ptr .align 1 _Z18init_primes_kernelPij_param_0,
	.param .u32 _Z18init_primes_kernelPij_param_1
)
{
	.reg .pred 	%p<3>;
	.reg .b32 	%r<15>;
	.reg .b64 	%rd<5>;

	ld.param.u64 	%rd2, [_Z18init_primes_kernelPij_param_0];
	ld.param.u32 	%r6, [_Z18init_primes_kernelPij_param_1];
	mov.u32 	%r7, %tid.x;
	mov.u32 	%r8, %ctaid.x;
	mov.u32 	%r1, %ntid.x;
	mad.lo.s32 	%r2, %r8, %r1, %r7;
	setp.ge.u32 	%p1, %r2, %r6;
	@%p1 bra 	$L__BB0_3;
	mov.u32 	%r10, %nctaid.x;
	mul.lo.s32 	%r3, %r10, %r1;
	cvta.to.global.u64 	%rd1, %rd2;
	mov.b32 	%r14, 0;
$L__BB0_2:
	add.s32 	%r11, %r14, %r2;
	add.s32 	%r12, %r11, 1;
	mul.wide.u32 	%rd3, %r11, 4;
	add.s64 	%rd4, %rd1, %rd3;
	st.global.u32 	[%rd4], %r12;
	add.s32 	%r14, %r14, %r3;
	add.s32 	%r13, %r11, %r3;
	setp.lt.u32 	%p2, %r13, %r6;
	@%p2 bra 	$L__BB0_2;
$L__BB0_3:
	ret;

}
	// .globl	_Z28sieve_of_eratosthenes_kernelPijj
.visible .entry _Z28sieve_of_eratosthenes_kernelPijj(
	.param .u64 .ptr .align 1 _Z28sieve_of_eratosthenes_kernelPijj_param_0,
	.param .u32 _Z28sieve_of_eratosthenes_kernelPijj_param_1,
	.param .u32 _Z28sieve_of_eratosthenes_kernelPijj_param_2
)
{
	.reg .pred 	%p<5>;
	.reg .b32 	%r<22>;
	.reg .b64 	%rd<5>;

	ld.param.u64 	%rd2, [_Z28sieve_of_eratosthenes_kernelPijj_param_0];
	ld.param.u32 	%r10, [_Z28sieve_of_eratosthenes_kernelPijj_param_1];
	ld.param.u32 	%r11, [_Z28sieve_of_eratosthenes_kernelPijj_param_2];
	mov.u32 	%r12, %tid.x;
	mov.u32 	%r13, %ctaid.x;
	mov.u32 	%r1, %ntid.x;
	mad.lo.s32 	%r14, %r13, %r1, %r12;
	add.s32 	%r2, %r14, 2;
	setp.ge.u32 	%p1, %r2, %r11;
	@%p1 bra 	$L__BB1_5;
	mov.u32 	%r16, %nctaid.x;
	mul.lo.s32 	%r3, %r16, %r1;
	cvta.to.global.u64 	%rd1, %rd2;
	mov.b32 	%r20, 0;
$L__BB1_2:
	add.s32 	%r5, %r20, %r2;
	mul.lo.s32 	%r21, %r5, %r5;
	setp.ge.u32 	%p2, %r21, %r10;
	@%p2 bra 	$L__BB1_4;
$L__BB1_3:
	add.s32 	%r17, %r21, -1;
	mul.wide.u32 	%rd3, %r17, 4;
	add.s64 	%rd4, %rd1, %rd3;
	mov.b32 	%r18, 0;
	st.global.u32 	[%rd4], %r18;
	add.s32 	%r21, %r21, %r5;
	setp.lt.u32 	%p3, %r21, %r10;
	@%p3 bra 	$L__BB1_3;
$L__BB1_4:
	add.s32 	%r20, %r20, %r3;
	add.s32 	%r19, %r5, %r3;
	setp.lt.u32 	%p4, %r19, %r11;
	@%p4 bra 	$L__BB1_2;
$L__BB1_5:
	ret;

}


// ===== COMPILED SASS (sm_100) =====

	.target	sm_100

	.elftype	@"ET_EXEC"


//--------------------- .note.nv.tkinfo           --------------------------
	.section	.note.nv.tkinfo,"",@"SHT_NOTE"
	.sectionflags	@"SHF_NOTE_NV_TKINFO"
	.tkinfo
        /*0018*/ 	.word	0x00000002
        /*0030*/ 	.string	""
        /*0030*/ 	.string	"ptxas"
        /*0030*/ 	.string	"Cuda compilation tools, release 13.0, V13.0.88"
        /*0030*/ 	.string	"Build cuda_13.0.r13.0/compiler.36424714_0"
        /*0030*/ 	.string	"-arch sm_100 -m 64 "



//--------------------- .note.nv.cuinfo           --------------------------
	.section	.note.nv.cuinfo,"",@"SHT_NOTE"
	.sectionflags	@"SHF_NOTE_NV_CUINFO"
        /*0018*/ 	.short	0x0002
        /*001a*/ 	.short	0x0064
        /*001c*/ 	.short	0x0082
	.zero		2


//--------------------- .nv.info                  --------------------------
	.section	.nv.info,"",@"SHT_CUDA_INFO"
	.align	4


	//----- nvinfo : EIATTR_REGCOUNT
	.align		4
        /*0000*/ 	.byte	0x04, 0x2f
        /*0002*/ 	.short	(.L_1 - .L_0)
	.align		4
.L_0:
        /*0004*/ 	.word	index@(_Z18init_primes_kernelPij)
        /*0008*/ 	.word	0x0000000e


	//----- nvinfo : EIATTR_FRAME_SIZE
	.align		4
.L_1:
        /*000c*/ 	.byte	0x04, 0x11
        /*000e*/ 	.short	(.L_3 - .L_2)
	.align		4
.L_2:
        /*0010*/ 	.word	index@(_Z18init_primes_kernelPij)
        /*0014*/ 	.word	0x00000000


	//----- nvinfo : EIATTR_REGCOUNT
	.align		4
.L_3:
        /*0018*/ 	.byte	0x04, 0x2f
        /*001a*/ 	.short	(.L_5 - .L_4)
	.align		4
.L_4:
        /*001c*/ 	.word	index@(_Z28sieve_of_eratosthenes_kernelPijj)
        /*0020*/ 	.word	0x0000000e


	//----- nvinfo : EIATTR_FRAME_SIZE
	.align		4
.L_5:
        /*0024*/ 	.byte	0x04, 0x11
        /*0026*/ 	.short	(.L_7 - .L_6)
	.align		4
.L_6:
        /*0028*/ 	.word	index@(_Z28sieve_of_eratosthenes_kernelPijj)
        /*002c*/ 	.word	0x00000000


	//----- nvinfo : EIATTR_MIN_STACK_SIZE
	.align		4
.L_7:
        /*0030*/ 	.byte	0x04, 0x12
        /*0032*/ 	.short	(.L_9 - .L_8)
	.align		4
.L_8:
        /*0034*/ 	.word	index@(_Z28sieve_of_eratosthenes_kernelPijj)
        /*0038*/ 	.word	0x00000000


	//----- nvinfo : EIATTR_MIN_STACK_SIZE
	.align		4
.L_9:
        /*003c*/ 	.byte	0x04, 0x12
        /*003e*/ 	.short	(.L_11 - .L_10)
	.align		4
.L_10:
        /*0040*/ 	.word	index@(_Z18init_primes_kernelPij)
        /*0044*/ 	.word	0x00000000
.L_11:


//--------------------- .nv.compat                --------------------------
	.section	.nv.compat,"",@"SHT_CUDA_COMPAT_INFO"
	.align	4
        /*0000*/ 	.byte	0x02, 0x09, 0x00, 0x00, 0x02, 0x02, 0x01, 0x00, 0x02, 0x05, 0x05, 0x00, 0x03, 0x07, 0x01, 0x01
        /*0010*/ 	.byte	0x02, 0x03, 0x00, 0x00, 0x02, 0x06, 0x01, 0x00, 0x04, 0x0b, 0x08, 0x00, 0x09, 0x00, 0x00, 0x00
        /*0020*/ 	.byte	0x00, 0x00, 0x00, 0x00


//--------------------- .nv.info._Z28sieve_of_eratosthenes_kernelPijj --------------------------
	.section	.nv.info._Z28sieve_of_eratosthenes_kernelPijj,"",@"SHT_CUDA_INFO"
	.sectionflags	@""
	.align	4


	//----- nvinfo : EIATTR_CUDA_API_VERSION
	.align		4
        /*0000*/ 	.byte	0x04, 0x37
        /*0002*/ 	.short	(.L_13 - .L_12)
.L_12:
        /*0004*/ 	.word	0x00000082


	//----- nvinfo : EIATTR_KPARAM_INFO
	.align		4
.L_13:
        /*0008*/ 	.byte	0x04, 0x17
        /*000a*/ 	.short	(.L_15 - .L_14)
.L_14:
        /*000c*/ 	.word	0x00000000
        /*0010*/ 	.short	0x0002
        /*0012*/ 	.short	0x000c
        /*0014*/ 	.byte	0x00, 0xf0, 0x11, 0x00


	//----- nvinfo : EIATTR_KPARAM_INFO
	.align		4
.L_15:
        /*0018*/ 	.byte	0x04, 0x17
        /*001a*/ 	.short	(.L_17 - .L_16)
.L_16:
        /*001c*/ 	.word	0x00000000
        /*0020*/ 	.short	0x0001
        /*0022*/ 	.short	0x0008
        /*0024*/ 	.byte	0x00, 0xf0, 0x11, 0x00


	//----- nvinfo : EIATTR_KPARAM_INFO
	.align		4
.L_17:
        /*0028*/ 	.byte	0x04, 0x17
        /*002a*/ 	.short	(.L_19 - .L_18)
.L_18:
        /*002c*/ 	.word	0x00000000
        /*0030*/ 	.short	0x0000
        /*0032*/ 	.short	0x0000
        /*0034*/ 	.byte	0x00, 0xf5, 0x21, 0x00


	//----- nvinfo : EIATTR_SPARSE_MMA_MASK
	.align		4
.L_19:
        /*0038*/ 	.byte	0x03, 0x50
        /*003a*/ 	.short	0x0000


	//----- nvinfo : EIATTR_MAXREG_COUNT
	.align		4
        /*003c*/ 	.byte	0x03, 0x1b
        /*003e*/ 	.short	0x00ff


	//----- nvinfo : EIATTR_MERCURY_ISA_VERSION
	.align		4
        /*0040*/ 	.byte	0x03, 0x5f
        /*0042*/ 	.short	0x0101


	//----- nvinfo : EIATTR_VRC_CTA_INIT_COUNT
	.align		4
        /*0044*/ 	.byte	0x02, 0x4a
	.zero		1
	.zero		1


	//----- nvinfo : EIATTR_EXIT_INSTR_OFFSETS
	.align		4
        /*0048*/ 	.byte	0x04, 0x1c
        /*004a*/ 	.short	(.L_21 - .L_20)


	//   ....[0]....
.L_20:
        /*004c*/ 	.word	0x00000080


	//   ....[1]....
        /*0050*/ 	.word	0x00000210


	//----- nvinfo : EIATTR_CRS_STACK_SIZE
	.align		4
.L_21:
        /*0054*/ 	.byte	0x04, 0x1e
        /*0056*/ 	.short	(.L_23 - .L_22)
.L_22:
        /*0058*/ 	.word	0x00000000


	//----- nvinfo : EIATTR_CBANK_PARAM_SIZE
	.align		4
.L_23:
        /*005c*/ 	.byte	0x03, 0x19
        /*005e*/ 	.short	0x0010


	//----- nvinfo : EIATTR_PARAM_CBANK
	.align		4
        /*0060*/ 	.byte	0x04, 0x0a
        /*0062*/ 	.short	(.L_25 - .L_24)
	.align		4
.L_24:
        /*0064*/ 	.word	index@(.nv.constant0._Z28sieve_of_eratosthenes_kernelPijj)
        /*0068*/ 	.short	0x0380
        /*006a*/ 	.short	0x0010


	//----- nvinfo : EIATTR_SW_WAR
	.align		4
.L_25:
        /*006c*/ 	.byte	0x04, 0x36
        /*006e*/ 	.short	(.L_27 - .L_26)
.L_26:
        /*0070*/ 	.word	0x00000008
.L_27:


//--------------------- .nv.info._Z18init_primes_kernelPij --------------------------
	.section	.nv.info._Z18init_primes_kernelPij,"",@"SHT_CUDA_INFO"
	.sectionflags	@""
	.align	4


	//----- nvinfo : EIATTR_CUDA_API_VERSION
	.align		4
        /*0000*/ 	.byte	0x04, 0x37
        /*0002*/ 	.short	(.L_29 - .L_28)
.L_28:
        /*0004*/ 	.word	0x00000082


	//----- nvinfo : EIATTR_KPARAM_INFO
	.align		4
.L_29:
        /*0008*/ 	.byte	0x04, 0x17
        /*000a*/ 	.short	(.L_31 - .L_30)
.L_30:
        /*000c*/ 	.word	0x00000000
        /*0010*/ 	.short	0x0001
        /*0012*/ 	.short	0x0008
        /*0014*/ 	.byte	0x00, 0xf0, 0x11, 0x00


	//----- nvinfo : EIATTR_KPARAM_INFO
	.align		4
.L_31:
        /*0018*/ 	.byte	0x04, 0x17
        /*001a*/ 	.short	(.L_33 - .L_32)
.L_32:
        /*001c*/ 	.word	0x00000000
        /*0020*/ 	.short	0x0000
        /*0022*/ 	.short	0x0000
        /*0024*/ 	.byte	0x00, 0xf5, 0x21, 0x00


	//----- nvinfo : EIATTR_SPARSE_MMA_MASK
	.align		4
.L_33:
        /*0028*/ 	.byte	0x03, 0x50
        /*002a*/ 	.short	0x0000


	//----- nvinfo : EIATTR_MAXREG_COUNT
	.align		4
        /*002c*/ 	.byte	0x03, 0x1b
        /*002e*/ 	.short	0x00ff


	//----- nvinfo : EIATTR_MERCURY_ISA_VERSION
	.align		4
        /*0030*/ 	.byte	0x03, 0x5f
        /*0032*/ 	.short	0x0101


	//----- nvinfo : EIATTR_VRC_CTA_INIT_COUNT
	.align		4
        /*0034*/ 	.byte	0x02, 0x4a
	.zero		1
	.zero		1


	//----- nvinfo : EIATTR_EXIT_INSTR_OFFSETS
	.align		4
        /*0038*/ 	.byte	0x04, 0x1c
        /*003a*/ 	.short	(.L_35 - .L_34)


	//   ....[0]....
.L_34:
        /*003c*/ 	.word	0x00000070


	//   ....[1]....
        /*0040*/ 	.word	0x00000150


	//----- nvinfo : EIATTR_CRS_STACK_SIZE
	.align		4
.L_35:
        /*0044*/ 	.byte	0x04, 0x1e
        /*0046*/ 	.short	(.L_37 - .L_36)
.L_36:
        /*0048*/ 	.word	0x00000000


	//----- nvinfo : EIATTR_CBANK_PARAM_SIZE
	.align		4
.L_37:
        /*004c*/ 	.byte	0x03, 0x19
        /*004e*/ 	.short	0x000c


	//----- nvinfo : EIATTR_PARAM_CBANK
	.align		4
        /*0050*/ 	.byte	0x04, 0x0a
        /*0052*/ 	.short	(.L_39 - .L_38)
	.align		4
.L_38:
        /*0054*/ 	.word	index@(.nv.constant0._Z18init_primes_kernelPij)
        /*0058*/ 	.short	0x0380
        /*005a*/ 	.short	0x000c


	//----- nvinfo : EIATTR_SW_WAR
	.align		4
.L_39:
        /*005c*/ 	.byte	0x04, 0x36
        /*005e*/ 	.short	(.L_41 - .L_40)
.L_40:
        /*0060*/ 	.word	0x00000008
.L_41:


//--------------------- .nv.callgraph             --------------------------
	.section	.nv.callgraph,"",@"SHT_CUDA_CALLGRAPH"
	.align	4
	.sectionentsize	8
	.align		4
        /*0000*/ 	.word	0x00000000
	.align		4
        /*0004*/ 	.word	0xffffffff
	.align		4
        /*0008*/ 	.word	0x00000000
	.align		4
        /*000c*/ 	.word	0xfffffffe
	.align		4
        /*0010*/ 	.word	0x00000000
	.align		4
        /*0014*/ 	.word	0xfffffffd
	.align		4
        /*0018*/ 	.word	0x00000000
	.align		4
        /*001c*/ 	.word	0xfffffffc


//--------------------- .text._Z28sieve_of_eratosthenes_kernelPijj --------------------------
	.section	.text._Z28sieve_of_eratosthenes_kernelPijj,"ax",@progbits
	.align	128
        .global         _Z28sieve_of_eratosthenes_kernelPijj
        .type           _Z28sieve_of_eratosthenes_kernelPijj,@function
        .size           _Z28sieve_of_eratosthenes_kernelPijj,(.L_x_7 - _Z28sieve_of_eratosthenes_kernelPijj)
        .other          _Z28sieve_of_eratosthenes_kernelPijj,@"STO_CUDA_ENTRY STV_DEFAULT"
_Z28sieve_of_eratosthenes_kernelPijj:
.text._Z28sieve_of_eratosthenes_kernelPijj:
[----:B------:R-:W-:Y:S01]  /*0000*/  LDC R1, c[0x0][0x37c] ;  /* 0x0000df00ff017b82 */ /* 0x000fe20000000800 */
[----:B------:R-:W0:Y:S07]  /*0010*/  S2R R0, SR_TID.X ;  /* 0x0000000000007919 */ /* 0x000e2e0000002100 */
[----:B------:R-:W0:Y:S01]  /*0020*/  S2UR UR4, SR_CTAID.X ;  /* 0x00000000000479c3 */ /* 0x000e220000002500 */
[----:B------:R-:W1:Y:S07]  /*0030*/  LDCU UR5, c[0x0][0x38c] ;  /* 0x00007180ff0577ac */ /* 0x000e6e0008000800 */
[----:B------:R-:W0:Y:S02]  /*0040*/  LDC R3, c[0x0][0x360] ;  /* 0x0000d800ff037b82 */ /* 0x000e240000000800 */
[----:B0-----:R-:W-:-:S04]  /*0050*/  IMAD R0, R3, UR4, R0 ;  /* 0x0000000403007c24 */ /* 0x001fc8000f8e0200 */
[----:B------:R-:W-:-:S05]  /*0060*/  VIADD R0, R0, 0x2 ;  /* 0x0000000200007836 */ /* 0x000fca0000000000 */
[----:B-1----:R-:W-:-:S13]  /*0070*/  ISETP.GE.U32.AND P0, PT, R0, UR5, PT ;  /* 0x0000000500007c0c */ /* 0x002fda000bf06070 */
[----:B------:R-:W-:Y:S05]  /*0080*/  @P0 EXIT ;  /* 0x000000000000094d */ /* 0x000fea0003800000 */
[----:B------:R-:W0:Y:S01]  /*0090*/  LDCU UR4, c[0x0][0x370] ;  /* 0x00006e00ff0477ac */ /* 0x000e220008000800 */
[----:B------:R-:W-:Y:S01]  /*00a0*/  IMAD.MOV.U32 R7, RZ, RZ, RZ ;  /* 0x000000ffff077224 */ /* 0x000fe200078e00ff */
[----:B------:R-:W1:Y:S01]  /*00b0*/  LDCU.64 UR6, c[0x0][0x358] ;  /* 0x00006b00ff0677ac */ /* 0x000e620008000a00 */
[----:B0-----:R-:W-:-:S07]  /*00c0*/  IMAD R6, R3, UR4, RZ ;  /* 0x0000000403067c24 */ /* 0x001fce000f8e02ff */
.L_x_3:
[----:B------:R-:W0:Y:S01]  /*00d0*/  LDC R9, c[0x0][0x388] ;  /* 0x0000e200ff097b82 */ /* 0x000e220000000800 */
[----:B------:R-:W-:Y:S01]  /*00e0*/  IADD3 R11, PT, PT, R0, R7, RZ ;  /* 0x00000007000b7210 */ /* 0x000fe20007ffe0ff */
[----:B------:R-:W-:Y:S04]  /*00f0*/  BSSY.RECONVERGENT B0, `(.L_x_0) ;  /* 0x000000c000007945 */ /* 0x000fe80003800200 */
[----:B------:R-:W-:-:S05]  /*0100*/  IMAD R2, R11, R11, RZ ;  /* 0x0000000b0b027224 */ /* 0x000fca00078e02ff */
[----:B0-----:R-:W-:-:S13]  /*0110*/  ISETP.GE.U32.AND P0, PT, R2, R9, PT ;  /* 0x000000090200720c */ /* 0x001fda0003f06070 */
[----:B------:R-:W-:Y:S05]  /*0120*/  @P0 BRA `(.L_x_1) ;  /* 0x0000000000200947 */ /* 0x000fea0003800000 */
[----:B------:R-:W0:Y:S01]  /*0130*/  LDC.64 R4, c[0x0][0x380] ;  /* 0x0000e000ff047b82 */ /* 0x000e220000000a00 */
[----:B------:R-:W-:-:S07]  /*0140*/  IMAD.MOV.U32 R8, RZ, RZ, R2 ;  /* 0x000000ffff087224 */ /* 0x000fce00078e0002 */
.L_x_2:
[----:B--2---:R-:W-:Y:S01]  /*0150*/  IADD3 R3, PT, PT, R8, -0x1, RZ ;  /* 0xffffffff08037810 */ /* 0x004fe20007ffe0ff */
[----:B------:R-:W-:-:S04]  /*0160*/  IMAD.IADD R8, R11, 0x1, R8 ;  /* 0x000000010b087824 */ /* 0x000fc800078e0208 */
[----:B0-----:R-:W-:Y:S01]  /*0170*/  IMAD.WIDE.U32 R2, R3, 0x4, R4 ;  /* 0x0000000403027825 */ /* 0x001fe200078e0004 */
[----:B------:R-:W-:-:S04]  /*0180*/  ISETP.GE.U32.AND P0, PT, R8, R9, PT ;  /* 0x000000090800720c */ /* 0x000fc80003f06070 */
[----:B-1----:R2:W-:Y:S09]  /*0190*/  STG.E desc[UR6][R2.64], RZ ;  /* 0x000000ff02007986 */ /* 0x0025f2000c101906 */
[----:B------:R-:W-:Y:S05]  /*01a0*/  @!P0 BRA `(.L_x_2) ;  /* 0xfffffffc00e88947 */ /* 0x000fea000383ffff */
.L_x_1:
[----:B-1----:R-:W-:Y:S05]  /*01b0*/  BSYNC.RECONVERGENT B0 ;  /* 0x0000000000007941 */ /* 0x002fea0003800200 */
.L_x_0:
[----:B------:R-:W0:Y:S01]  /*01c0*/  LDCU UR4, c[0x0][0x38c] ;  /* 0x00007180ff0477ac */ /* 0x000e220008000800 */
[C---:B--2---:R-:W-:Y:S02]  /*01d0*/  IADD3 R2, PT, PT, R6.reuse, R11, RZ ;  /* 0x0000000b06027210 */ /* 0x044fe40007ffe0ff */
[----:B------:R-:W-:Y:S02]  /*01e0*/  IADD3 R7, PT, PT, R6, R7, RZ ;  /* 0x0000000706077210 */ /* 0x000fe40007ffe0ff */
[----:B0-----:R-:W-:-:S13]  /*01f0*/  ISETP.GE.U32.AND P0, PT, R2, UR4, PT ;  /* 0x0000000402007c0c */ /* 0x001fda000bf06070 */
[----:B------:R-:W-:Y:S05]  /*0200*/  @!P0 BRA `(.L_x_3) ;  /* 0xfffffffc00b08947 */ /* 0x000fea000383ffff */
[----:B------:R-:W-:Y:S05]  /*0210*/  EXIT ;  /* 0x000000000000794d */ /* 0x000fea0003800000 */
.L_x_4:
[----:B------:R-:W-:-:S00]  /*0220*/  BRA `(.L_x_4) ;  /* 0xfffffffc00fc7947 */ /* 0x000fc0000383ffff */
[----:B------:R-:W-:-:S00]  /*0230*/  NOP ;  /* 0x0000000000007918 */ /* 0x000fc00000000000 */
        /* <DEDUP_REMOVED lines=12> */
.L_x_7:


//--------------------- .text._Z18init_primes_kernelPij --------------------------
	.section	.text._Z18init_primes_kernelPij,"ax",@progbits
	.align	128
        .global         _Z18init_primes_kernelPij
        .type           _Z18init_primes_kernelPij,@function
        .size           _Z18init_primes_kernelPij,(.L_x_8 - _Z18init_primes_kernelPij)
        .other          _Z18init_primes_kernelPij,@"STO_CUDA_ENTRY STV_DEFAULT"
_Z18init_primes_kernelPij:
.text._Z18init_primes_kernelPij:
[----:B------:R-:W-:Y:S01]  /*0000*/  LDC R1, c[0x0][0x37c] ;  /* 0x0000df00ff017b82 */ /* 0x000fe20000000800 */
[----:B------:R-:W0:Y:S07]  /*0010*/  S2R R0, SR_TID.X ;  /* 0x0000000000007919 */ /* 0x000e2e0000002100 */
[----:B------:R-:W0:Y:S01]  /*0020*/  S2UR UR4, SR_CTAID.X ;  /* 0x00000000000479c3 */ /* 0x000e220000002500 */
[----:B------:R-:W1:Y:S07]  /*0030*/  LDCU UR5, c[0x0][0x388] ;  /* 0x00007100ff0577ac */ /* 0x000e6e0008000800 */
[----:B------:R-:W0:Y:S02]  /*0040*/  LDC R3, c[0x0][0x360] ;  /* 0x0000d800ff037b82 */ /* 0x000e240000000800 */
[----:B0-----:R-:W-:-:S05]  /*0050*/  IMAD R0, R3, UR4, R0 ;  /* 0x0000000403007c24 */ /* 0x001fca000f8e0200 */
[----:B-1----:R-:W-:-:S13]  /*0060*/  ISETP.GE.U32.AND P0, PT, R0, UR5, PT ;  /* 0x0000000500007c0c */ /* 0x002fda000bf06070 */
[----:B------:R-:W-:Y:S05]  /*0070*/  @P0 EXIT ;  /* 0x000000000000094d */ /* 0x000fea0003800000 */
[----:B------:R-:W0:Y:S01]  /*0080*/  LDC.64 R4, c[0x0][0x380] ;  /* 0x0000e000ff047b82 */ /* 0x000e220000000a00 */
[----:B------:R-:W1:Y:S01]  /*0090*/  LDCU UR4, c[0x0][0x370] ;  /* 0x00006e00ff0477ac */ /* 0x000e620008000800 */
[----:B------:R-:W-:Y:S01]  /*00a0*/  HFMA2 R7, -RZ, RZ, 0, 0 ;  /* 0x00000000ff077431 */ /* 0x000fe200000001ff */
[----:B------:R-:W2:Y:S01]  /*00b0*/  LDCU.64 UR6, c[0x0][0x358] ;  /* 0x00006b00ff0677ac */ /* 0x000ea20008000a00 */
[----:B-1----:R-:W-:-:S07]  /*00c0*/  IMAD R6, R3, UR4, RZ ;  /* 0x0000000403067c24 */ /* 0x002fce000f8e02ff */
.L_x_5:
[----:B------:R-:W-:Y:S01]  /*00d0*/  IADD3 R9, PT, PT, R0, R7, RZ ;  /* 0x0000000700097210 */ /* 0x000fe20007ffe0ff */
[----:B------:R-:W-:-:S04]  /*00e0*/  IMAD.IADD R7, R6, 0x1, R7 ;  /* 0x0000000106077824 */ /* 0x000fc800078e0207 */
[C---:B------:R-:W-:Y:S02]  /*00f0*/  VIADD R11, R9.reuse, 0x1 ;  /* 0x00000001090b7836 */ /* 0x040fe40000000000 */
[----:B0-----:R-:W-:Y:S01]  /*0100*/  IMAD.WIDE.U32 R2, R9, 0x4, R4 ;  /* 0x0000000409027825 */ /* 0x001fe200078e0004 */
[----:B------:R-:W-:-:S04]  /*0110*/  IADD3 R9, PT, PT, R6, R9, RZ ;  /* 0x0000000906097210 */ /* 0x000fc80007ffe0ff */
[----:B--2---:R1:W-:Y:S01]  /*0120*/  STG.E desc[UR6][R2.64], R11 ;  /* 0x0000000b02007986 */ /* 0x0043e2000c101906 */
[----:B------:R-:W-:-:S13]  /*0130*/  ISETP.GE.U32.AND P0, PT, R9, UR5, PT ;  /* 0x0000000509007c0c */ /* 0x000fda000bf06070 */
[----:B-1----:R-:W-:Y:S05]  /*0140*/  @!P0 BRA `(.L_x_5) ;  /* 0xfffffffc00e08947 */ /* 0x002fea000383ffff */
[----:B------:R-:W-:Y:S05]  /*0150*/  EXIT ;  /* 0x000000000000794d */ /* 0x000fea0003800000 */
.L_x_6:
        /* <DEDUP_REMOVED lines=10> */
.L_x_8:


//--------------------- .nv.shared.reserved.0     --------------------------
	.section	.nv.shared.reserved.0,"aw",@nobits
	.weak		__nv_reservedSMEM_offset_0_alias
	.size		__nv_reservedSMEM_offset_0_alias, 0, 64
	.other		__nv_reservedSMEM_offset_0_alias,@"STO_CUDA_RESERVED_SHARED STV_DEFAULT"
__nv_reservedSMEM_offset_0_alias:
	.zero		0
	.zero		64


//--------------------- .nv.constant0._Z28sieve_of_eratosthenes_kernelPijj --------------------------
	.section	.nv.constant0._Z28sieve_of_eratosthenes_kernelPijj,"a",@progbits
	.sectionflags	@""
	.align	4
.nv.constant0._Z28sieve_of_eratosthenes_kernelPijj:
	.zero		912


//--------------------- .nv.constant0._Z18init_primes_kernelPij --------------------------
	.section	.nv.constant0._Z18init_primes_kernelPij,"a",@progbits
	.sectionflags	@""
	.align	4
.nv.constant0._Z18init_primes_kernelPij:
	.zero		908


//--------------------- SYMBOLS --------------------------

	.type		.nv.reservedSmem.offset0,@object
	.size		.nv.reservedSmem.offset0,0x4
